//
// Generated by NVIDIA NVVM Compiler
//
// Compiler Build ID: CL-36424714
// Cuda compilation tools, release 13.0, V13.0.88
// Based on NVVM 20.0.0
//

.version 9.0
.target sm_100
.address_size 64

	// .globl	_Z9FFTkernelPdPiS_S_
.extern .func  (.param .b32 func_retval0) vprintf
(
	.param .b64 vprintf_param_0,
	.param .b64 vprintf_param_1
)
;
.global .align 1 .b8 $str[5] = {37, 102, 32, 10};

.visible .entry _Z9FFTkernelPdPiS_S_(
	.param .u64 .ptr .align 1 _Z9FFTkernelPdPiS_S__param_0,
	.param .u64 .ptr .align 1 _Z9FFTkernelPdPiS_S__param_1,
	.param .u64 .ptr .align 1 _Z9FFTkernelPdPiS_S__param_2,
	.param .u64 .ptr .align 1 _Z9FFTkernelPdPiS_S__param_3
)
{
	.local .align 8 .b8 	__local_depot0[8];
	.reg .b64 	%SP;
	.reg .b64 	%SPL;
	.reg .pred 	%p<2>;
	.reg .b32 	%r<14>;
	.reg .b64 	%rd<28>;
	.reg .b64 	%fd<17>;

	mov.u64 	%SPL, __local_depot0;
	cvta.local.u64 	%SP, %SPL;
	ld.param.u64 	%rd11, [_Z9FFTkernelPdPiS_S__param_0];
	ld.param.u64 	%rd12, [_Z9FFTkernelPdPiS_S__param_2];
	ld.param.u64 	%rd13, [_Z9FFTkernelPdPiS_S__param_3];
	cvta.to.global.u64 	%rd14, %rd13;
	cvta.to.global.u64 	%rd15, %rd12;
	cvta.to.global.u64 	%rd16, %rd11;
	add.u64 	%rd17, %SP, 0;
	add.u64 	%rd1, %SPL, 0;
	mov.u32 	%r4, %tid.x;
	add.s64 	%rd27, %rd16, 16;
	mul.wide.u32 	%rd18, %r4, 8;
	add.s64 	%rd19, %rd18, %rd15;
	add.s64 	%rd26, %rd19, 16;
	mul.wide.u32 	%rd20, %r4, 800;
	add.s64 	%rd21, %rd20, %rd14;
	add.s64 	%rd25, %rd21, 16;
	mov.b32 	%r13, 0;
	mov.u64 	%rd22, $str;
$L__BB0_1:
	ld.global.f64 	%fd1, [%rd27+-16];
	ld.global.f64 	%fd2, [%rd26+-16];
	mul.f64 	%fd3, %fd1, %fd2;
	st.global.f64 	[%rd25+-16], %fd3;
	ld.global.f64 	%fd4, [%rd27+-16];
	st.local.f64 	[%rd1], %fd4;
	cvta.global.u64 	%rd23, %rd22;
	{ // callseq 0, 0
	.param .b64 param0;
	st.param.b64 	[param0], %rd23;
	.param .b64 param1;
	st.param.b64 	[param1], %rd17;
	.param .b32 retval0;
	call.uni (retval0), 
	vprintf, 
	(
	param0, 
	param1
	);
	ld.param.b32 	%r5, [retval0];
	} // callseq 0
	ld.global.f64 	%fd5, [%rd27+-8];
	ld.global.f64 	%fd6, [%rd26+-8];
	mul.f64 	%fd7, %fd5, %fd6;
	st.global.f64 	[%rd25+-8], %fd7;
	ld.global.f64 	%fd8, [%rd27+-8];
	st.local.f64 	[%rd1], %fd8;
	{ // callseq 1, 0
	.param .b64 param0;
	st.param.b64 	[param0], %rd23;
	.param .b64 param1;
	st.param.b64 	[param1], %rd17;
	.param .b32 retval0;
	call.uni (retval0), 
	vprintf, 
	(
	param0, 
	param1
	);
	ld.param.b32 	%r7, [retval0];
	} // callseq 1
	ld.global.f64 	%fd9, [%rd27];
	ld.global.f64 	%fd10, [%rd26];
	mul.f64 	%fd11, %fd9, %fd10;
	st.global.f64 	[%rd25], %fd11;
	ld.global.f64 	%fd12, [%rd27];
	st.local.f64 	[%rd1], %fd12;
	{ // callseq 2, 0
	.param .b64 param0;
	st.param.b64 	[param0], %rd23;
	.param .b64 param1;
	st.param.b64 	[param1], %rd17;
	.param .b32 retval0;
	call.uni (retval0), 
	vprintf, 
	(
	param0, 
	param1
	);
	ld.param.b32 	%r9, [retval0];
	} // callseq 2
	ld.global.f64 	%fd13, [%rd27+8];
	ld.global.f64 	%fd14, [%rd26+8];
	mul.f64 	%fd15, %fd13, %fd14;
	st.global.f64 	[%rd25+8], %fd15;
	ld.global.f64 	%fd16, [%rd27+8];
	st.local.f64 	[%rd1], %fd16;
	{ // callseq 3, 0
	.param .b64 param0;
	st.param.b64 	[param0], %rd23;
	.param .b64 param1;
	st.param.b64 	[param1], %rd17;
	.param .b32 retval0;
	call.uni (retval0), 
	vprintf, 
	(
	param0, 
	param1
	);
	ld.param.b32 	%r11, [retval0];
	} // callseq 3
	add.s32 	%r13, %r13, 4;
	add.s64 	%rd27, %rd27, 32;
	add.s64 	%rd26, %rd26, 32;
	add.s64 	%rd25, %rd25, 32;
	setp.ne.s32 	%p1, %r13, 100;
	@%p1 bra 	$L__BB0_1;
	ret;

}


// ===== COMPILED SASS (sm_100) =====

	.target	sm_100

	.elftype	@"ET_EXEC"


//--------------------- .note.nv.tkinfo           --------------------------
	.section	.note.nv.tkinfo,"",@"SHT_NOTE"
	.sectionflags	@"SHF_NOTE_NV_TKINFO"
	.tkinfo
        /*0018*/ 	.word	0x00000002
        /*0030*/ 	.string	""
        /*0030*/ 	.string	"ptxas"
        /*0030*/ 	.string	"Cuda compilation tools, release 13.0, V13.0.88"
        /*0030*/ 	.string	"Build cuda_13.0.r13.0/compiler.36424714_0"
        /*0030*/ 	.string	"-arch sm_100 -m 64 "



//--------------------- .note.nv.cuinfo           --------------------------
	.section	.note.nv.cuinfo,"",@"SHT_NOTE"
	.sectionflags	@"SHF_NOTE_NV_CUINFO"
        /*0018*/ 	.short	0x0002
        /*001a*/ 	.short	0x0064
        /*001c*/ 	.short	0x0082
	.zero		2


//--------------------- .nv.info                  --------------------------
	.section	.nv.info,"",@"SHT_CUDA_INFO"
	.align	4


	//----- nvinfo : EIATTR_REGCOUNT
	.align		4
        /*0000*/ 	.byte	0x04, 0x2f
        /*0002*/ 	.short	(.L_2 - .L_1)
	.align		4
.L_1:
        /*0004*/ 	.word	index@(_Z9FFTkernelPdPiS_S_)
        /*0008*/ 	.word	0x0000001e


	//----- nvinfo : EIATTR_FRAME_SIZE
	.align		4
.L_2:
        /*000c*/ 	.byte	0x04, 0x11
        /*000e*/ 	.short	(.L_4 - .L_3)
	.align		4
.L_3:
        /*0010*/ 	.word	index@(_Z9FFTkernelPdPiS_S_)
        /*0014*/ 	.word	0x00000008


	//----- nvinfo : EIATTR_MIN_STACK_SIZE
	.align		4
.L_4:
        /*0018*/ 	.byte	0x04, 0x12
        /*001a*/ 	.short	(.L_6 - .L_5)
	.align		4
.L_5:
        /*001c*/ 	.word	index@(_Z9FFTkernelPdPiS_S_)
        /*0020*/ 	.word	0x00000008
.L_6:


//--------------------- .nv.compat                --------------------------
	.section	.nv.compat,"",@"SHT_CUDA_COMPAT_INFO"
	.align	4
        /*0000*/ 	.byte	0x02, 0x09, 0x00, 0x00, 0x02, 0x02, 0x01, 0x00, 0x02, 0x05, 0x05, 0x00, 0x03, 0x07, 0x01, 0x01
        /*0010*/ 	.byte	0x02, 0x03, 0x00, 0x00, 0x02, 0x06, 0x01, 0x00, 0x04, 0x0b, 0x08, 0x00, 0x01, 0x00, 0x00, 0x00
        /*0020*/ 	.byte	0x00, 0x00, 0x00, 0x00


//--------------------- .nv.info._Z9FFTkernelPdPiS_S_ --------------------------
	.section	.nv.info._Z9FFTkernelPdPiS_S_,"",@"SHT_CUDA_INFO"
	.sectionflags	@""
	.align	4


	//----- nvinfo : EIATTR_CUDA_API_VERSION
	.align		4
        /*0000*/ 	.byte	0x04, 0x37
        /*0002*/ 	.short	(.L_8 - .L_7)
.L_7:
        /*0004*/ 	.word	0x00000082


	//----- nvinfo : EIATTR_KPARAM_INFO
	.align		4
.L_8:
        /*0008*/ 	.byte	0x04, 0x17
        /*000a*/ 	.short	(.L_10 - .L_9)
.L_9:
        /*000c*/ 	.word	0x00000000
        /*0010*/ 	.short	0x0003
        /*0012*/ 	.short	0x0018
        /*0014*/ 	.byte	0x00, 0xf5, 0x21, 0x00


	//----- nvinfo : EIATTR_KPARAM_INFO
	.align		4
.L_10:
        /*0018*/ 	.byte	0x04, 0x17
        /*001a*/ 	.short	(.L_12 - .L_11)
.L_11:
        /*001c*/ 	.word	0x00000000
        /*0020*/ 	.short	0x0002
        /*0022*/ 	.short	0x0010
        /*0024*/ 	.byte	0x00, 0xf5, 0x21, 0x00


	//----- nvinfo : EIATTR_KPARAM_INFO
	.align		4
.L_12:
        /*0028*/ 	.byte	0x04, 0x17
        /*002a*/ 	.short	(.L_14 - .L_13)
.L_13:
        /*002c*/ 	.word	0x00000000
        /*0030*/ 	.short	0x0001
        /*0032*/ 	.short	0x0008
        /*0034*/ 	.byte	0x00, 0xf5, 0x21, 0x00


	//----- nvinfo : EIATTR_KPARAM_INFO
	.align		4
.L_14:
        /*0038*/ 	.byte	0x04, 0x17
        /*003a*/ 	.short	(.L_16 - .L_15)
.L_15:
        /*003c*/ 	.word	0x00000000
        /*0040*/ 	.short	0x0000
        /*0042*/ 	.short	0x0000
        /*0044*/ 	.byte	0x00, 0xf5, 0x21, 0x00


	//----- nvinfo : EIATTR_SPARSE_MMA_MASK
	.align		4
.L_16:
        /*0048*/ 	.byte	0x03, 0x50
        /*004a*/ 	.short	0x0000


	//----- nvinfo : EIATTR_MAXREG_COUNT
	.align		4
        /*004c*/ 	.byte	0x03, 0x1b
        /*004e*/ 	.short	0x00ff


	//----- nvinfo : EIATTR_EXTERNS
	.align		4
        /*0050*/ 	.byte	0x04, 0x0f
        /*0052*/ 	.short	(.L_18 - .L_17)


	//   ....[0]....
	.align		4
.L_17:
        /*0054*/ 	.word	index@(vprintf)


	//----- nvinfo : EIATTR_MERCURY_ISA_VERSION
	.align		4
.L_18:
        /*0058*/ 	.byte	0x03, 0x5f
        /*005a*/ 	.short	0x0101


	//----- nvinfo : EIATTR_VRC_CTA_INIT_COUNT
	.align		4
        /*005c*/ 	.byte	0x02, 0x4a
	.zero		1
	.zero		1


	//----- nvinfo : EIATTR_SYSCALL_OFFSETS
	.align		4
        /*0060*/ 	.byte	0x04, 0x46
        /*0062*/ 	.short	(.L_20 - .L_19)


	//   ....[0]....
.L_19:
        /*0064*/ 	.word	0x00000270


	//   ....[1]....
        /*0068*/ 	.word	0x00000350


	//   ....[2]....
        /*006c*/ 	.word	0x00000430


	//   ....[3]....
        /*0070*/ 	.word	0x00000510


	//----- nvinfo : EIATTR_EXIT_INSTR_OFFSETS
	.align		4
.L_20:
        /*0074*/ 	.byte	0x04, 0x1c
        /*0076*/ 	.short	(.L_22 - .L_21)


	//   ....[0]....
.L_21:
        /*0078*/ 	.word	0x000005a0


	//----- nvinfo : EIATTR_CRS_STACK_SIZE
	.align		4
.L_22:
        /*007c*/ 	.byte	0x04, 0x1e
        /*007e*/ 	.short	(.L_24 - .L_23)
.L_23:
        /*0080*/ 	.word	0x00000000


	//----- nvinfo : EIATTR_CBANK_PARAM_SIZE
	.align		4
.L_24:
        /*0084*/ 	.byte	0x03, 0x19
        /*0086*/ 	.short	0x0020


	//----- nvinfo : EIATTR_PARAM_CBANK
	.align		4
        /*0088*/ 	.byte	0x04, 0x0a
        /*008a*/ 	.short	(.L_26 - .L_25)
	.align		4
.L_25:
        /*008c*/ 	.word	index@(.nv.constant0._Z9FFTkernelPdPiS_S_)
        /*0090*/ 	.short	0x0380
        /*0092*/ 	.short	0x0020


	//----- nvinfo : EIATTR_SW_WAR
	.align		4
.L_26:
        /*0094*/ 	.byte	0x04, 0x36
        /*0096*/ 	.short	(.L_28 - .L_27)
.L_27:
        /*0098*/ 	.word	0x00000008
.L_28:


//--------------------- .nv.callgraph             --------------------------
	.section	.nv.callgraph,"",@"SHT_CUDA_CALLGRAPH"
	.align	4
	.sectionentsize	8
	.align		4
        /*0000*/ 	.word	0x00000000
	.align		4
        /*0004*/ 	.word	0xffffffff
	.align		4
        /*0008*/ 	.word	index@(_Z9FFTkernelPdPiS_S_)
	.align		4
        /*000c*/ 	.word	index@(vprintf)
	.align		4
        /*0010*/ 	.word	0x00000000
	.align		4
        /*0014*/ 	.word	0xfffffffe
	.align		4
        /*0018*/ 	.word	0x00000000
	.align		4
        /*001c*/ 	.word	0xfffffffd
	.align		4
        /*0020*/ 	.word	0x00000000
	.align		4
        /*0024*/ 	.word	0xfffffffc


//--------------------- .nv.constant4             --------------------------
	.section	.nv.constant4,"a",@progbits
	.align	8
	.align		8
.nv.constant4:
        /*0000*/ 	.dword	vprintf
	.align		8
        /*0008*/ 	.dword	$str


//--------------------- .text._Z9FFTkernelPdPiS_S_ --------------------------
	.section	.text._Z9FFTkernelPdPiS_S_,"ax",@progbits
	.align	128
        .global         _Z9FFTkernelPdPiS_S_
        .type           _Z9FFTkernelPdPiS_S_,@function
        .size           _Z9FFTkernelPdPiS_S_,(.L_x_6 - _Z9FFTkernelPdPiS_S_)
        .other          _Z9FFTkernelPdPiS_S_,@"STO_CUDA_ENTRY STV_DEFAULT"
_Z9FFTkernelPdPiS_S_:
.text._Z9FFTkernelPdPiS_S_:
[----:B------:R-:W0:Y:S01]  /*0000*/  LDC R1, c[0x0][0x37c] ;  /* 0x0000df00ff017b82 */ /* 0x000e220000000800 */
[----:B------:R-:W1:Y:S07]  /*0010*/  S2R R7, SR_TID.X ;  /* 0x0000000000077919 */ /* 0x000e6e0000002100 */
[----:B------:R-:W1:Y:S01]  /*0020*/  LDC.64 R2, c[0x0][0x390] ;  /* 0x0000e400ff027b82 */ /* 0x000e620000000a00 */
[----:B------:R-:W2:Y:S01]  /*0030*/  LDCU.64 UR4, c[0x0][0x380] ;  /* 0x00007000ff0477ac */ /* 0x000ea20008000a00 */
[----:B0-----:R-:W-:-:S02]  /*0040*/  VIADD R1, R1, 0xfffffff8 ;  /* 0xfffffff801017836 */ /* 0x001fc40000000000 */
[----:B------:R-:W-:Y:S01]  /*0050*/  HFMA2 R25, -RZ, RZ, 0, 0 ;  /* 0x00000000ff197431 */ /* 0x000fe200000001ff */
[----:B------:R-:W0:Y:S03]  /*0060*/  LDCU UR6, c[0x0][0x2f8] ;  /* 0x00005f00ff0677ac */ /* 0x000e260008000800 */
[----:B------:R-:W3:Y:S01]  /*0070*/  LDC.64 R4, c[0x0][0x398] ;  /* 0x0000e600ff047b82 */ /* 0x000ee20000000a00 */
[----:B------:R-:W4:Y:S01]  /*0080*/  LDCU UR7, c[0x0][0x2fc] ;  /* 0x00005f80ff0777ac */ /* 0x000f220008000800 */
[----:B------:R-:W1:Y:S01]  /*0090*/  LDCU.64 UR36, c[0x0][0x358] ;  /* 0x00006b00ff2477ac */ /* 0x000e620008000a00 */
[----:B--2---:R-:W-:-:S04]  /*00a0*/  UIADD3 UR4, UP0, UPT, UR4, 0x10, URZ ;  /* 0x0000001004047890 */ /* 0x004fc8000ff1e0ff */
[----:B------:R-:W-:Y:S01]  /*00b0*/  UIADD3.X UR5, UPT, UPT, URZ, UR5, URZ, UP0, !UPT ;  /* 0x00000005ff057290 */ /* 0x000fe200087fe4ff */
[----:B0-----:R-:W-:Y:S01]  /*00c0*/  IADD3 R26, P0, PT, R1, UR6, RZ ;  /* 0x00000006011a7c10 */ /* 0x001fe2000ff1e0ff */
[----:B------:R-:W-:-:S04]  /*00d0*/  IMAD.U32 R22, RZ, RZ, UR4 ;  /* 0x00000004ff167e24 */ /* 0x000fc8000f8e00ff */
[----:B----4-:R-:W-:Y:S01]  /*00e0*/  IMAD.X R24, RZ, RZ, UR7, P0 ;  /* 0x00000007ff187e24 */ /* 0x010fe200080e06ff */
[----:B------:R-:W-:Y:S01]  /*00f0*/  MOV R23, UR5 ;  /* 0x0000000500177c02 */ /* 0x000fe20008000f00 */
[----:B-1----:R-:W-:-:S04]  /*0100*/  IMAD.WIDE.U32 R2, R7, 0x8, R2 ;  /* 0x0000000807027825 */ /* 0x002fc800078e0002 */
[----:B---3--:R-:W-:Y:S01]  /*0110*/  IMAD.WIDE.U32 R4, R7, 0x320, R4 ;  /* 0x0000032007047825 */ /* 0x008fe200078e0004 */
[----:B------:R-:W-:Y:S02]  /*0120*/  IADD3 R18, P1, PT, R2, 0x10, RZ ;  /* 0x0000001002127810 */ /* 0x000fe40007f3e0ff */
[----:B------:R-:W-:-:S03]  /*0130*/  IADD3 R16, P2, PT, R4, 0x10, RZ ;  /* 0x0000001004107810 */ /* 0x000fc60007f5e0ff */
[----:B------:R-:W-:Y:S02]  /*0140*/  IMAD.X R19, RZ, RZ, R3, P1 ;  /* 0x000000ffff137224 */ /* 0x000fe400008e0603 */
[----:B------:R-:W-:-:S08]  /*0150*/  IMAD.X R17, RZ, RZ, R5, P2 ;  /* 0x000000ffff117224 */ /* 0x000fd000010e0605 */
.L_x_4:
[----:B------:R-:W2:Y:S01]  /*0160*/  LDG.E.64 R10, desc[UR36][R22.64+-0x10] ;  /* 0xfffff024160a7981 */ /* 0x000ea2000c1e1b00 */
[----:B------:R-:W0:Y:S03]  /*0170*/  LDCU.64 UR4, c[0x4][0x8] ;  /* 0x01000100ff0477ac */ /* 0x000e260008000a00 */
[----:B------:R-:W2:Y:S02]  /*0180*/  LDG.E.64 R2, desc[UR36][R18.64+-0x10] ;  /* 0xfffff02412027981 */ /* 0x000ea4000c1e1b00 */
[----:B--2---:R-:W-:-:S07]  /*0190*/  DMUL R10, R10, R2 ;  /* 0x000000020a0a7228 */ /* 0x004fce0000000000 */
[----:B------:R1:W-:Y:S04]  /*01a0*/  STG.E.64 desc[UR36][R16.64+-0x10], R10 ;  /* 0xfffff00a10007986 */ /* 0x0003e8000c101b24 */
[----:B------:R-:W2:Y:S01]  /*01b0*/  LDG.E.64 R12, desc[UR36][R22.64+-0x10] ;  /* 0xfffff024160c7981 */ /* 0x000ea2000c1e1b00 */
[----:B------:R-:W-:Y:S01]  /*01c0*/  MOV R2, 0x0 ;  /* 0x0000000000027802 */ /* 0x000fe20000000f00 */
[----:B------:R-:W-:Y:S01]  /*01d0*/  VIADD R25, R25, 0x4 ;  /* 0x0000000419197836 */ /* 0x000fe20000000000 */
[----:B0-----:R-:W-:Y:S01]  /*01e0*/  MOV R5, UR5 ;  /* 0x0000000500057c02 */ /* 0x001fe20008000f00 */
[----:B------:R-:W-:Y:S01]  /*01f0*/  IMAD.U32 R4, RZ, RZ, UR4 ;  /* 0x00000004ff047e24 */ /* 0x000fe2000f8e00ff */
[----:B------:R1:W0:Y:S01]  /*0200*/  LDC.64 R8, c[0x4][R2] ;  /* 0x0100000002087b82 */ /* 0x0002220000000a00 */
[----:B------:R-:W-:Y:S01]  /*0210*/  IMAD.MOV.U32 R6, RZ, RZ, R26 ;  /* 0x000000ffff067224 */ /* 0x000fe200078e001a */
[----:B------:R-:W-:Y:S01]  /*0220*/  ISETP.NE.AND P0, PT, R25, 0x64, PT ;  /* 0x000000641900780c */ /* 0x000fe20003f05270 */
[----:B------:R-:W-:-:S03]  /*0230*/  IMAD.MOV.U32 R7, RZ, RZ, R24 ;  /* 0x000000ffff077224 */ /* 0x000fc600078e0018 */
[----:B------:R-:W-:Y:S01]  /*0240*/  P2R R27, PR, RZ, 0x1 ;  /* 0x00000001ff1b7803 */ /* 0x000fe20000000000 */
[----:B0-2---:R1:W-:Y:S08]  /*0250*/  STL.64 [R1], R12 ;  /* 0x0000000c01007387 */ /* 0x0053f00000100a00 */
[----:B------:R-:W-:-:S07]  /*0260*/  LEPC R20, `(.L_x_0) ;  /* 0x000000001014794e */ /* 0x000fce0000000000 */
[----:B-1----:R-:W-:Y:S05]  /*0270*/  CALL.ABS.NOINC R8 ;  /* 0x0000000008007343 */ /* 0x002fea0003c00000 */
.L_x_0:
[----:B------:R-:W2:Y:S04]  /*0280*/  LDG.E.64 R10, desc[UR36][R22.64+-0x8] ;  /* 0xfffff824160a7981 */ /* 0x000ea8000c1e1b00 */
[----:B------:R-:W2:Y:S01]  /*0290*/  LDG.E.64 R4, desc[UR36][R18.64+-0x8] ;  /* 0xfffff82412047981 */ /* 0x000ea2000c1e1b00 */
[----:B------:R-:W0:Y:S01]  /*02a0*/  LDCU.64 UR4, c[0x4][0x8] ;  /* 0x01000100ff0477ac */ /* 0x000e220008000a00 */
[----:B--2---:R-:W-:-:S07]  /*02b0*/  DMUL R10, R10, R4 ;  /* 0x000000040a0a7228 */ /* 0x004fce0000000000 */
[----:B------:R1:W-:Y:S04]  /*02c0*/  STG.E.64 desc[UR36][R16.64+-0x8], R10 ;  /* 0xfffff80a10007986 */ /* 0x0003e8000c101b24 */
[----:B------:R-:W2:Y:S01]  /*02d0*/  LDG.E.64 R12, desc[UR36][R22.64+-0x8] ;  /* 0xfffff824160c7981 */ /* 0x000ea2000c1e1b00 */
[----:B------:R1:W3:Y:S01]  /*02e0*/  LDC.64 R8, c[0x4][R2] ;  /* 0x0100000002087b82 */ /* 0x0002e20000000a00 */
[----:B0-----:R-:W-:Y:S01]  /*02f0*/  MOV R4, UR4 ;  /* 0x0000000400047c02 */ /* 0x001fe20008000f00 */
[----:B------:R-:W-:Y:S01]  /*0300*/  IMAD.U32 R5, RZ, RZ, UR5 ;  /* 0x00000005ff057e24 */ /* 0x000fe2000f8e00ff */
[----:B------:R-:W-:Y:S01]  /*0310*/  MOV R7, R24 ;  /* 0x0000001800077202 */ /* 0x000fe20000000f00 */
[----:B------:R-:W-:Y:S01]  /*0320*/  IMAD.MOV.U32 R6, RZ, RZ, R26 ;  /* 0x000000ffff067224 */ /* 0x000fe200078e001a */
[----:B--23--:R1:W-:Y:S06]  /*0330*/  STL.64 [R1], R12 ;  /* 0x0000000c01007387 */ /* 0x00c3ec0000100a00 */
[----:B------:R-:W-:-:S07]  /*0340*/  LEPC R20, `(.L_x_1) ;  /* 0x000000001014794e */ /* 0x000fce0000000000 */
[----:B-1----:R-:W-:Y:S05]  /*0350*/  CALL.ABS.NOINC R8 ;  /* 0x0000000008007343 */ /* 0x002fea0003c00000 */
.L_x_1:
[----:B------:R-:W2:Y:S04]  /*0360*/  LDG.E.64 R10, desc[UR36][R22.64] ;  /* 0x00000024160a7981 */ /* 0x000ea8000c1e1b00 */
[----:B------:R-:W2:Y:S01]  /*0370*/  LDG.E.64 R4, desc[UR36][R18.64] ;  /* 0x0000002412047981 */ /* 0x000ea2000c1e1b00 */
[----:B------:R-:W0:Y:S01]  /*0380*/  LDCU.64 UR4, c[0x4][0x8] ;  /* 0x01000100ff0477ac */ /* 0x000e220008000a00 */
[----:B--2---:R-:W-:-:S07]  /*0390*/  DMUL R10, R10, R4 ;  /* 0x000000040a0a7228 */ /* 0x004fce0000000000 */
[----:B------:R1:W-:Y:S04]  /*03a0*/  STG.E.64 desc[UR36][R16.64], R10 ;  /* 0x0000000a10007986 */ /* 0x0003e8000c101b24 */
[----:B------:R-:W2:Y:S01]  /*03b0*/  LDG.E.64 R12, desc[UR36][R22.64] ;  /* 0x00000024160c7981 */ /* 0x000ea2000c1e1b00 */
[----:B------:R1:W3:Y:S01]  /*03c0*/  LDC.64 R8, c[0x4][R2] ;  /* 0x0100000002087b82 */ /* 0x0002e20000000a00 */
[----:B0-----:R-:W-:Y:S01]  /*03d0*/  IMAD.U32 R4, RZ, RZ, UR4 ;  /* 0x00000004ff047e24 */ /* 0x001fe2000f8e00ff */
[----:B------:R-:W-:Y:S01]  /*03e0*/  MOV R6, R26 ;  /* 0x0000001a00067202 */ /* 0x000fe20000000f00 */
[----:B------:R-:W-:Y:S02]  /*03f0*/  IMAD.U32 R5, RZ, RZ, UR5 ;  /* 0x00000005ff057e24 */ /* 0x000fe4000f8e00ff */
[----:B------:R-:W-:Y:S01]  /*0400*/  IMAD.MOV.U32 R7, RZ, RZ, R24 ;  /* 0x000000ffff077224 */ /* 0x000fe200078e0018 */
[----:B--23--:R1:W-:Y:S06]  /*0410*/  STL.64 [R1], R12 ;  /* 0x0000000c01007387 */ /* 0x00c3ec0000100a00 */
[----:B------:R-:W-:-:S07]  /*0420*/  LEPC R20, `(.L_x_2) ;  /* 0x000000001014794e */ /* 0x000fce0000000000 */
[----:B-1----:R-:W-:Y:S05]  /*0430*/  CALL.ABS.NOINC R8 ;  /* 0x0000000008007343 */ /* 0x002fea0003c00000 */
.L_x_2:
[----:B------:R-:W2:Y:S04]  /*0440*/  LDG.E.64 R8, desc[UR36][R22.64+0x8] ;  /* 0x0000082416087981 */ /* 0x000ea8000c1e1b00 */
[----:B------:R-:W2:Y:S01]  /*0450*/  LDG.E.64 R4, desc[UR36][R18.64+0x8] ;  /* 0x0000082412047981 */ /* 0x000ea2000c1e1b00 */
[----:B------:R-:W0:Y:S01]  /*0460*/  LDCU.64 UR4, c[0x4][0x8] ;  /* 0x01000100ff0477ac */ /* 0x000e220008000a00 */
[----:B--2---:R-:W-:-:S07]  /*0470*/  DMUL R8, R8, R4 ;  /* 0x0000000408087228 */ /* 0x004fce0000000000 */
[----:B------:R1:W-:Y:S04]  /*0480*/  STG.E.64 desc[UR36][R16.64+0x8], R8 ;  /* 0x0000080810007986 */ /* 0x0003e8000c101b24 */
[----:B------:R-:W2:Y:S01]  /*0490*/  LDG.E.64 R10, desc[UR36][R22.64+0x8] ;  /* 0x00000824160a7981 */ /* 0x000ea2000c1e1b00 */
[----:B------:R-:W3:Y:S01]  /*04a0*/  LDC.64 R2, c[0x4][R2] ;  /* 0x0100000002027b82 */ /* 0x000ee20000000a00 */
[----:B0-----:R-:W-:Y:S01]  /*04b0*/  IMAD.U32 R4, RZ, RZ, UR4 ;  /* 0x00000004ff047e24 */ /* 0x001fe2000f8e00ff */
[----:B------:R-:W-:Y:S01]  /*04c0*/  MOV R5, UR5 ;  /* 0x0000000500057c02 */ /* 0x000fe20008000f00 */
[----:B------:R-:W-:Y:S02]  /*04d0*/  IMAD.MOV.U32 R6, RZ, RZ, R26 ;  /* 0x000000ffff067224 */ /* 0x000fe400078e001a */
[----:B------:R-:W-:Y:S01]  /*04e0*/  IMAD.MOV.U32 R7, RZ, RZ, R24 ;  /* 0x000000ffff077224 */ /* 0x000fe200078e0018 */
[----:B--23--:R1:W-:Y:S06]  /*04f0*/  STL.64 [R1], R10 ;  /* 0x0000000a01007387 */ /* 0x00c3ec0000100a00 */
[----:B------:R-:W-:-:S07]  /*0500*/  LEPC R20, `(.L_x_3) ;  /* 0x000000001014794e */ /* 0x000fce0000000000 */
[----:B-1----:R-:W-:Y:S05]  /*0510*/  CALL.ABS.NOINC R2 ;  /* 0x0000000002007343 */ /* 0x002fea0003c00000 */
.L_x_3:
[----:B------:R-:W-:Y:S02]  /*0520*/  ISETP.NE.AND P6, PT, R27, RZ, PT ;  /* 0x000000ff1b00720c */ /* 0x000fe40003fc5270 */
[----:B------:R-:W-:Y:S02]  /*0530*/  IADD3 R18, P1, PT, R18, 0x20, RZ ;  /* 0x0000002012127810 */ /* 0x000fe40007f3e0ff */
[----:B------:R-:W-:Y:S02]  /*0540*/  IADD3 R22, P0, PT, R22, 0x20, RZ ;  /* 0x0000002016167810 */ /* 0x000fe40007f1e0ff */
[----:B------:R-:W-:Y:S01]  /*0550*/  IADD3 R16, P2, PT, R16, 0x20, RZ ;  /* 0x0000002010107810 */ /* 0x000fe20007f5e0ff */
[----:B------:R-:W-:Y:S01]  /*0560*/  IMAD.X R19, RZ, RZ, R19, P1 ;  /* 0x000000ffff137224 */ /* 0x000fe200008e0613 */
[----:B------:R-:W-:Y:S02]  /*0570*/  IADD3.X R23, PT, PT, RZ, R23, RZ, P0, !PT ;  /* 0x00000017ff177210 */ /* 0x000fe400007fe4ff */
[----:B------:R-:W-:-:S03]  /*0580*/  IADD3.X R17, PT, PT, RZ, R17, RZ, P2, !PT ;  /* 0x00000011ff117210 */ /* 0x000fc600017fe4ff */
[----:B------:R-:W-:Y:S06]  /*0590*/  @P6 BRA `(.L_x_4) ;  /* 0xfffffff800f06947 */ /* 0x000fec000383ffff */
[----:B------:R-:W-:Y:S05]  /*05a0*/  EXIT ;  /* 0x000000000000794d */ /* 0x000fea0003800000 */
.L_x_5:
[----:B------:R-:W-:-:S00]  /*05b0*/  BRA `(.L_x_5) ;  /* 0xfffffffc00fc7947 */ /* 0x000fc0000383ffff */
[----:B------:R-:W-:-:S00]  /*05c0*/  NOP ;  /* 0x0000000000007918 */ /* 0x000fc00000000000 */
        /* <DEDUP_REMOVED lines=11> */
.L_x_6:


//--------------------- .nv.global.init           --------------------------
	.section	.nv.global.init,"aw",@progbits
.nv.global.init:
	.type		$str,@object
	.size		$str,(.L_0 - $str)
$str:
        /*0000*/ 	.byte	0x25, 0x66, 0x20, 0x0a, 0x00
.L_0:


//--------------------- .nv.shared.reserved.0     --------------------------
	.section	.nv.shared.reserved.0,"aw",@nobits
	.weak		__nv_reservedSMEM_offset_0_alias
	.size		__nv_reservedSMEM_offset_0_alias, 0, 64
	.other		__nv_reservedSMEM_offset_0_alias,@"STO_CUDA_RESERVED_SHARED STV_DEFAULT"
__nv_reservedSMEM_offset_0_alias:
	.zero		0
	.zero		64


//--------------------- .nv.constant0._Z9FFTkernelPdPiS_S_ --------------------------
	.section	.nv.constant0._Z9FFTkernelPdPiS_S_,"a",@progbits
	.sectionflags	@""
	.align	4
.nv.constant0._Z9FFTkernelPdPiS_S_:
	.zero		928


//--------------------- SYMBOLS --------------------------

	.type		.nv.reservedSmem.offset0,@object
	.size		.nv.reservedSmem.offset0,0x4
	.type		vprintf,@function
